//
// Generated by NVIDIA NVVM Compiler
//
// Compiler Build ID: CL-36424714
// Cuda compilation tools, release 13.0, V13.0.88
// Based on NVVM 20.0.0
//

.version 9.0
.target sm_100
.address_size 64

	// .globl	_Z26CalculateInvertedGrayScalePlS_S_S_ii

.visible .entry _Z26CalculateInvertedGrayScalePlS_S_S_ii(
	.param .u64 .ptr .align 1 _Z26CalculateInvertedGrayScalePlS_S_S_ii_param_0,
	.param .u64 .ptr .align 1 _Z26CalculateInvertedGrayScalePlS_S_S_ii_param_1,
	.param .u64 .ptr .align 1 _Z26CalculateInvertedGrayScalePlS_S_S_ii_param_2,
	.param .u64 .ptr .align 1 _Z26CalculateInvertedGrayScalePlS_S_S_ii_param_3,
	.param .u32 _Z26CalculateInvertedGrayScalePlS_S_S_ii_param_4,
	.param .u32 _Z26CalculateInvertedGrayScalePlS_S_S_ii_param_5
)
{
	.reg .pred 	%p<3>;
	.reg .b32 	%r<13>;
	.reg .b64 	%rd<38>;
	.reg .b64 	%fd<4>;

	ld.param.u64 	%rd9, [_Z26CalculateInvertedGrayScalePlS_S_S_ii_param_0];
	ld.param.u64 	%rd10, [_Z26CalculateInvertedGrayScalePlS_S_S_ii_param_1];
	ld.param.u64 	%rd11, [_Z26CalculateInvertedGrayScalePlS_S_S_ii_param_2];
	ld.param.u64 	%rd12, [_Z26CalculateInvertedGrayScalePlS_S_S_ii_param_3];
	ld.param.u32 	%r1, [_Z26CalculateInvertedGrayScalePlS_S_S_ii_param_4];
	ld.param.u32 	%r2, [_Z26CalculateInvertedGrayScalePlS_S_S_ii_param_5];
	mov.u32 	%r3, %ctaid.x;
	mov.u32 	%r4, %ntid.x;
	mov.u32 	%r5, %tid.x;
	mad.lo.s32 	%r6, %r3, %r4, %r5;
	cvt.u64.u32 	%rd1, %r6;
	mul.lo.s32 	%r7, %r2, %r1;
	cvt.s64.s32 	%rd13, %r7;
	setp.ge.u64 	%p1, %rd1, %rd13;
	@%p1 bra 	$L__BB0_5;
	cvt.s64.s32 	%rd2, %r2;
	and.b64  	%rd14, %rd2, -4294967296;
	setp.ne.s64 	%p2, %rd14, 0;
	@%p2 bra 	$L__BB0_3;
	cvt.u32.u64 	%r8, %rd2;
	cvt.u32.u64 	%r9, %rd1;
	div.u32 	%r10, %r9, %r8;
	mul.lo.s32 	%r11, %r10, %r8;
	sub.s32 	%r12, %r9, %r11;
	cvt.u64.u32 	%rd36, %r10;
	cvt.u64.u32 	%rd37, %r12;
	bra.uni 	$L__BB0_4;
$L__BB0_3:
	div.u64 	%rd36, %rd1, %rd2;
	mul.lo.s64 	%rd15, %rd36, %rd2;
	sub.s64 	%rd37, %rd1, %rd15;
$L__BB0_4:
	cvta.to.global.u64 	%rd16, %rd9;
	shl.b64 	%rd17, %rd1, 3;
	add.s64 	%rd18, %rd16, %rd17;
	ld.global.u64 	%rd19, [%rd18];
	cvta.to.global.u64 	%rd20, %rd10;
	add.s64 	%rd21, %rd20, %rd17;
	ld.global.u64 	%rd22, [%rd21];
	add.s64 	%rd23, %rd22, %rd19;
	cvta.to.global.u64 	%rd24, %rd11;
	add.s64 	%rd25, %rd24, %rd17;
	ld.global.u64 	%rd26, [%rd25];
	add.s64 	%rd27, %rd23, %rd26;
	cvt.rn.f64.s64 	%fd1, %rd27;
	div.rn.f64 	%fd2, %fd1, 0d4008000000000000;
	cvt.rmi.f64.f64 	%fd3, %fd2;
	cvt.rzi.s64.f64 	%rd28, %fd3;
	cvt.s64.s32 	%rd29, %r1;
	not.b64 	%rd30, %rd36;
	add.s64 	%rd31, %rd30, %rd29;
	mad.lo.s64 	%rd32, %rd31, %rd2, %rd37;
	cvta.to.global.u64 	%rd33, %rd12;
	shl.b64 	%rd34, %rd32, 3;
	add.s64 	%rd35, %rd33, %rd34;
	st.global.u64 	[%rd35], %rd28;
$L__BB0_5:
	ret;

}
	// .globl	_Z29CalculateThomasTransformationPlS_S_S_ii
.visible .entry _Z29CalculateThomasTransformationPlS_S_S_ii(
	.param .u64 .ptr .align 1 _Z29CalculateThomasTransformationPlS_S_S_ii_param_0,
	.param .u64 .ptr .align 1 _Z29CalculateThomasTransformationPlS_S_S_ii_param_1,
	.param .u64 .ptr .align 1 _Z29CalculateThomasTransformationPlS_S_S_ii_param_2,
	.param .u64 .ptr .align 1 _Z29CalculateThomasTransformationPlS_S_S_ii_param_3,
	.param .u32 _Z29CalculateThomasTransformationPlS_S_S_ii_param_4,
	.param .u32 _Z29CalculateThomasTransformationPlS_S_S_ii_param_5
)
{
	.reg .pred 	%p<2>;
	.reg .b32 	%r<8>;
	.reg .b64 	%rd<21>;
	.reg .b64 	%fd<8>;

	ld.param.u64 	%rd2, [_Z29CalculateThomasTransformationPlS_S_S_ii_param_0];
	ld.param.u64 	%rd3, [_Z29CalculateThomasTransformationPlS_S_S_ii_param_1];
	ld.param.u64 	%rd4, [_Z29CalculateThomasTransformationPlS_S_S_ii_param_2];
	ld.param.u64 	%rd5, [_Z29CalculateThomasTransformationPlS_S_S_ii_param_3];
	ld.param.u32 	%r1, [_Z29CalculateThomasTransformationPlS_S_S_ii_param_4];
	ld.param.u32 	%r2, [_Z29CalculateThomasTransformationPlS_S_S_ii_param_5];
	mov.u32 	%r3, %ctaid.x;
	mov.u32 	%r4, %ntid.x;
	mov.u32 	%r5, %tid.x;
	mad.lo.s32 	%r6, %r3, %r4, %r5;
	cvt.u64.u32 	%rd1, %r6;
	mul.lo.s32 	%r7, %r2, %r1;
	cvt.s64.s32 	%rd6, %r7;
	setp.ge.u64 	%p1, %rd1, %rd6;
	@%p1 bra 	$L__BB1_2;
	cvta.to.global.u64 	%rd7, %rd2;
	cvta.to.global.u64 	%rd8, %rd3;
	cvta.to.global.u64 	%rd9, %rd4;
	cvta.to.global.u64 	%rd10, %rd5;
	shl.b64 	%rd11, %rd1, 3;
	add.s64 	%rd12, %rd7, %rd11;
	ld.global.u64 	%rd13, [%rd12];
	shr.s64 	%rd14, %rd13, 1;
	cvt.rn.f64.s64 	%fd1, %rd14;
	add.s64 	%rd15, %rd8, %rd11;
	ld.global.u64 	%rd16, [%rd15];
	cvt.rn.f64.s64 	%fd2, %rd16;
	sqrt.rn.f64 	%fd3, %fd2;
	cvt.rmi.f64.f64 	%fd4, %fd3;
	add.f64 	%fd5, %fd4, %fd1;
	add.s64 	%rd17, %rd9, %rd11;
	ld.global.u64 	%rd18, [%rd17];
	cvt.rn.f64.s64 	%fd6, %rd18;
	add.f64 	%fd7, %fd5, %fd6;
	cvt.rzi.s64.f64 	%rd19, %fd7;
	add.s64 	%rd20, %rd10, %rd11;
	st.global.u64 	[%rd20], %rd19;
$L__BB1_2:
	ret;

}


// ===== COMPILED SASS (sm_100) =====

	.target	sm_100

	.elftype	@"ET_EXEC"


//--------------------- .note.nv.tkinfo           --------------------------
	.section	.note.nv.tkinfo,"",@"SHT_NOTE"
	.sectionflags	@"SHF_NOTE_NV_TKINFO"
	.tkinfo
        /*0018*/ 	.word	0x00000002
        /*0030*/ 	.string	""
        /*0030*/ 	.string	"ptxas"
        /*0030*/ 	.string	"Cuda compilation tools, release 13.0, V13.0.88"
        /*0030*/ 	.string	"Build cuda_13.0.r13.0/compiler.36424714_0"
        /*0030*/ 	.string	"-arch sm_100 -m 64 "



//--------------------- .note.nv.cuinfo           --------------------------
	.section	.note.nv.cuinfo,"",@"SHT_NOTE"
	.sectionflags	@"SHF_NOTE_NV_CUINFO"
        /*0018*/ 	.short	0x0002
        /*001a*/ 	.short	0x0064
        /*001c*/ 	.short	0x0082
	.zero		2


//--------------------- .nv.info                  --------------------------
	.section	.nv.info,"",@"SHT_CUDA_INFO"
	.align	4


	//----- nvinfo : EIATTR_REGCOUNT
	.align		4
        /*0000*/ 	.byte	0x04, 0x2f
        /*0002*/ 	.short	(.L_1 - .L_0)
	.align		4
.L_0:
        /*0004*/ 	.word	index@(_Z26CalculateInvertedGrayScalePlS_S_S_ii)
        /*0008*/ 	.word	0x0000001a


	//----- nvinfo : EIATTR_FRAME_SIZE
	.align		4
.L_1:
        /*000c*/ 	.byte	0x04, 0x11
        /*000e*/ 	.short	(.L_3 - .L_2)
	.align		4
.L_2:
        /*0010*/ 	.word	index@($__internal_2_$__cuda_sm20_div_u64)
        /*0014*/ 	.word	0x00000000


	//----- nvinfo : EIATTR_FRAME_SIZE
	.align		4
.L_3:
        /*0018*/ 	.byte	0x04, 0x11
        /*001a*/ 	.short	(.L_5 - .L_4)
	.align		4
.L_4:
        /*001c*/ 	.word	index@($__internal_1_$__cuda_sm20_div_rn_f64_full)
        /*0020*/ 	.word	0x00000000


	//----- nvinfo : EIATTR_FRAME_SIZE
	.align		4
.L_5:
        /*0024*/ 	.byte	0x04, 0x11
        /*0026*/ 	.short	(.L_7 - .L_6)
	.align		4
.L_6:
        /*0028*/ 	.word	index@(_Z26CalculateInvertedGrayScalePlS_S_S_ii)
        /*002c*/ 	.word	0x00000000


	//----- nvinfo : EIATTR_REGCOUNT
	.align		4
.L_7:
        /*0030*/ 	.byte	0x04, 0x2f
        /*0032*/ 	.short	(.L_9 - .L_8)
	.align		4
.L_8:
        /*0034*/ 	.word	index@(_Z29CalculateThomasTransformationPlS_S_S_ii)
        /*0038*/ 	.word	0x00000016


	//----- nvinfo : EIATTR_FRAME_SIZE
	.align		4
.L_9:
        /*003c*/ 	.byte	0x04, 0x11
        /*003e*/ 	.short	(.L_11 - .L_10)
	.align		4
.L_10:
        /*0040*/ 	.word	index@($__internal_0_$__cuda_sm20_dsqrt_rn_f64_mediumpath_v1)
        /*0044*/ 	.word	0x00000000


	//----- nvinfo : EIATTR_FRAME_SIZE
	.align		4
.L_11:
        /*0048*/ 	.byte	0x04, 0x11
        /*004a*/ 	.short	(.L_13 - .L_12)
	.align		4
.L_12:
        /*004c*/ 	.word	index@(_Z29CalculateThomasTransformationPlS_S_S_ii)
        /*0050*/ 	.word	0x00000000


	//----- nvinfo : EIATTR_MIN_STACK_SIZE
	.align		4
.L_13:
        /*0054*/ 	.byte	0x04, 0x12
        /*0056*/ 	.short	(.L_15 - .L_14)
	.align		4
.L_14:
        /*0058*/ 	.word	index@(_Z29CalculateThomasTransformationPlS_S_S_ii)
        /*005c*/ 	.word	0x00000000


	//----- nvinfo : EIATTR_MIN_STACK_SIZE
	.align		4
.L_15:
        /*0060*/ 	.byte	0x04, 0x12
        /*0062*/ 	.short	(.L_17 - .L_16)
	.align		4
.L_16:
        /*0064*/ 	.word	index@(_Z26CalculateInvertedGrayScalePlS_S_S_ii)
        /*0068*/ 	.word	0x00000000
.L_17:


//--------------------- .nv.compat                --------------------------
	.section	.nv.compat,"",@"SHT_CUDA_COMPAT_INFO"
	.align	4
        /*0000*/ 	.byte	0x02, 0x09, 0x00, 0x00, 0x02, 0x02, 0x01, 0x00, 0x02, 0x05, 0x05, 0x00, 0x03, 0x07, 0x01, 0x01
        /*0010*/ 	.byte	0x02, 0x03, 0x00, 0x00, 0x02, 0x06, 0x01, 0x00, 0x04, 0x0b, 0x08, 0x00, 0x01, 0x00, 0x00, 0x00
        /*0020*/ 	.byte	0x00, 0x00, 0x00, 0x00


//--------------------- .nv.info._Z29CalculateThomasTransformationPlS_S_S_ii --------------------------
	.section	.nv.info._Z29CalculateThomasTransformationPlS_S_S_ii,"",@"SHT_CUDA_INFO"
	.sectionflags	@""
	.align	4


	//----- nvinfo : EIATTR_CUDA_API_VERSION
	.align		4
        /*0000*/ 	.byte	0x04, 0x37
        /*0002*/ 	.short	(.L_19 - .L_18)
.L_18:
        /*0004*/ 	.word	0x00000082


	//----- nvinfo : EIATTR_KPARAM_INFO
	.align		4
.L_19:
        /*0008*/ 	.byte	0x04, 0x17
        /*000a*/ 	.short	(.L_21 - .L_20)
.L_20:
        /*000c*/ 	.word	0x00000000
        /*0010*/ 	.short	0x0005
        /*0012*/ 	.short	0x0024
        /*0014*/ 	.byte	0x00, 0xf0, 0x11, 0x00


	//----- nvinfo : EIATTR_KPARAM_INFO
	.align		4
.L_21:
        /*0018*/ 	.byte	0x04, 0x17
        /*001a*/ 	.short	(.L_23 - .L_22)
.L_22:
        /*001c*/ 	.word	0x00000000
        /*0020*/ 	.short	0x0004
        /*0022*/ 	.short	0x0020
        /*0024*/ 	.byte	0x00, 0xf0, 0x11, 0x00


	//----- nvinfo : EIATTR_KPARAM_INFO
	.align		4
.L_23:
        /*0028*/ 	.byte	0x04, 0x17
        /*002a*/ 	.short	(.L_25 - .L_24)
.L_24:
        /*002c*/ 	.word	0x00000000
        /*0030*/ 	.short	0x0003
        /*0032*/ 	.short	0x0018
        /*0034*/ 	.byte	0x00, 0xf5, 0x21, 0x00


	//----- nvinfo : EIATTR_KPARAM_INFO
	.align		4
.L_25:
        /*0038*/ 	.byte	0x04, 0x17
        /*003a*/ 	.short	(.L_27 - .L_26)
.L_26:
        /*003c*/ 	.word	0x00000000
        /*0040*/ 	.short	0x0002
        /*0042*/ 	.short	0x0010
        /*0044*/ 	.byte	0x00, 0xf5, 0x21, 0x00


	//----- nvinfo : EIATTR_KPARAM_INFO
	.align		4
.L_27:
        /*0048*/ 	.byte	0x04, 0x17
        /*004a*/ 	.short	(.L_29 - .L_28)
.L_28:
        /*004c*/ 	.word	0x00000000
        /*0050*/ 	.short	0x0001
        /*0052*/ 	.short	0x0008
        /*0054*/ 	.byte	0x00, 0xf5, 0x21, 0x00


	//----- nvinfo : EIATTR_KPARAM_INFO
	.align		4
.L_29:
        /*0058*/ 	.byte	0x04, 0x17
        /*005a*/ 	.short	(.L_31 - .L_30)
.L_30:
        /*005c*/ 	.word	0x00000000
        /*0060*/ 	.short	0x0000
        /*0062*/ 	.short	0x0000
        /*0064*/ 	.byte	0x00, 0xf5, 0x21, 0x00


	//----- nvinfo : EIATTR_SPARSE_MMA_MASK
	.align		4
.L_31:
        /*0068*/ 	.byte	0x03, 0x50
        /*006a*/ 	.short	0x0000


	//----- nvinfo : EIATTR_MAXREG_COUNT
	.align		4
        /*006c*/ 	.byte	0x03, 0x1b
        /*006e*/ 	.short	0x00ff


	//----- nvinfo : EIATTR_MERCURY_ISA_VERSION
	.align		4
        /*0070*/ 	.byte	0x03, 0x5f
        /*0072*/ 	.short	0x0101


	//----- nvinfo : EIATTR_VRC_CTA_INIT_COUNT
	.align		4
        /*0074*/ 	.byte	0x02, 0x4a
	.zero		1
	.zero		1


	//----- nvinfo : EIATTR_EXIT_INSTR_OFFSETS
	.align		4
        /*0078*/ 	.byte	0x04, 0x1c
        /*007a*/ 	.short	(.L_33 - .L_32)


	//   ....[0]....
.L_32:
        /*007c*/ 	.word	0x000000a0


	//   ....[1]....
        /*0080*/ 	.word	0x000003b0


	//----- nvinfo : EIATTR_CRS_STACK_SIZE
	.align		4
.L_33:
        /*0084*/ 	.byte	0x04, 0x1e
        /*0086*/ 	.short	(.L_35 - .L_34)
.L_34:
        /*0088*/ 	.word	0x00000000


	//----- nvinfo : EIATTR_CBANK_PARAM_SIZE
	.align		4
.L_35:
        /*008c*/ 	.byte	0x03, 0x19
        /*008e*/ 	.short	0x0028


	//----- nvinfo : EIATTR_PARAM_CBANK
	.align		4
        /*0090*/ 	.byte	0x04, 0x0a
        /*0092*/ 	.short	(.L_37 - .L_36)
	.align		4
.L_36:
        /*0094*/ 	.word	index@(.nv.constant0._Z29CalculateThomasTransformationPlS_S_S_ii)
        /*0098*/ 	.short	0x0380
        /*009a*/ 	.short	0x0028


	//----- nvinfo : EIATTR_SW_WAR
	.align		4
.L_37:
        /*009c*/ 	.byte	0x04, 0x36
        /*009e*/ 	.short	(.L_39 - .L_38)
.L_38:
        /*00a0*/ 	.word	0x00000008
.L_39:


//--------------------- .nv.info._Z26CalculateInvertedGrayScalePlS_S_S_ii --------------------------
	.section	.nv.info._Z26CalculateInvertedGrayScalePlS_S_S_ii,"",@"SHT_CUDA_INFO"
	.sectionflags	@""
	.align	4


	//----- nvinfo : EIATTR_CUDA_API_VERSION
	.align		4
        /*0000*/ 	.byte	0x04, 0x37
        /*0002*/ 	.short	(.L_41 - .L_40)
.L_40:
        /*0004*/ 	.word	0x00000082


	//----- nvinfo : EIATTR_KPARAM_INFO
	.align		4
.L_41:
        /*0008*/ 	.byte	0x04, 0x17
        /*000a*/ 	.short	(.L_43 - .L_42)
.L_42:
        /*000c*/ 	.word	0x00000000
        /*0010*/ 	.short	0x0005
        /*0012*/ 	.short	0x0024
        /*0014*/ 	.byte	0x00, 0xf0, 0x11, 0x00


	//----- nvinfo : EIATTR_KPARAM_INFO
	.align		4
.L_43:
        /*0018*/ 	.byte	0x04, 0x17
        /*001a*/ 	.short	(.L_45 - .L_44)
.L_44:
        /*001c*/ 	.word	0x00000000
        /*0020*/ 	.short	0x0004
        /*0022*/ 	.short	0x0020
        /*0024*/ 	.byte	0x00, 0xf0, 0x11, 0x00


	//----- nvinfo : EIATTR_KPARAM_INFO
	.align		4
.L_45:
        /*0028*/ 	.byte	0x04, 0x17
        /*002a*/ 	.short	(.L_47 - .L_46)
.L_46:
        /*002c*/ 	.word	0x00000000
        /*0030*/ 	.short	0x0003
        /*0032*/ 	.short	0x0018
        /*0034*/ 	.byte	0x00, 0xf5, 0x21, 0x00


	//----- nvinfo : EIATTR_KPARAM_INFO
	.align		4
.L_47:
        /*0038*/ 	.byte	0x04, 0x17
        /*003a*/ 	.short	(.L_49 - .L_48)
.L_48:
        /*003c*/ 	.word	0x00000000
        /*0040*/ 	.short	0x0002
        /*0042*/ 	.short	0x0010
        /*0044*/ 	.byte	0x00, 0xf5, 0x21, 0x00


	//----- nvinfo : EIATTR_KPARAM_INFO
	.align		4
.L_49:
        /*0048*/ 	.byte	0x04, 0x17
        /*004a*/ 	.short	(.L_51 - .L_50)
.L_50:
        /*004c*/ 	.word	0x00000000
        /*0050*/ 	.short	0x0001
        /*0052*/ 	.short	0x0008
        /*0054*/ 	.byte	0x00, 0xf5, 0x21, 0x00


	//----- nvinfo : EIATTR_KPARAM_INFO
	.align		4
.L_51:
        /*0058*/ 	.byte	0x04, 0x17
        /*005a*/ 	.short	(.L_53 - .L_52)
.L_52:
        /*005c*/ 	.word	0x00000000
        /*0060*/ 	.short	0x0000
        /*0062*/ 	.short	0x0000
        /*0064*/ 	.byte	0x00, 0xf5, 0x21, 0x00


	//----- nvinfo : EIATTR_SPARSE_MMA_MASK
	.align		4
.L_53:
        /*0068*/ 	.byte	0x03, 0x50
        /*006a*/ 	.short	0x0000


	//----- nvinfo : EIATTR_MAXREG_COUNT
	.align		4
        /*006c*/ 	.byte	0x03, 0x1b
        /*006e*/ 	.short	0x00ff


	//----- nvinfo : EIATTR_MERCURY_ISA_VERSION
	.align		4
        /*0070*/ 	.byte	0x03, 0x5f
        /*0072*/ 	.short	0x0101


	//----- nvinfo : EIATTR_VRC_CTA_INIT_COUNT
	.align		4
        /*0074*/ 	.byte	0x02, 0x4a
	.zero		1
	.zero		1


	//----- nvinfo : EIATTR_EXIT_INSTR_OFFSETS
	.align		4
        /*0078*/ 	.byte	0x04, 0x1c
        /*007a*/ 	.short	(.L_55 - .L_54)


	//   ....[0]....
.L_54:
        /*007c*/ 	.word	0x000000a0


	//   ....[1]....
        /*0080*/ 	.word	0x00000660


	//----- nvinfo : EIATTR_CRS_STACK_SIZE
	.align		4
.L_55:
        /*0084*/ 	.byte	0x04, 0x1e
        /*0086*/ 	.short	(.L_57 - .L_56)
.L_56:
        /*0088*/ 	.word	0x00000000


	//----- nvinfo : EIATTR_CBANK_PARAM_SIZE
	.align		4
.L_57:
        /*008c*/ 	.byte	0x03, 0x19
        /*008e*/ 	.short	0x0028


	//----- nvinfo : EIATTR_PARAM_CBANK
	.align		4
        /*0090*/ 	.byte	0x04, 0x0a
        /*0092*/ 	.short	(.L_59 - .L_58)
	.align		4
.L_58:
        /*0094*/ 	.word	index@(.nv.constant0._Z26CalculateInvertedGrayScalePlS_S_S_ii)
        /*0098*/ 	.short	0x0380
        /*009a*/ 	.short	0x0028


	//----- nvinfo : EIATTR_SW_WAR
	.align		4
.L_59:
        /*009c*/ 	.byte	0x04, 0x36
        /*009e*/ 	.short	(.L_61 - .L_60)
.L_60:
        /*00a0*/ 	.word	0x00000008
.L_61:


//--------------------- .nv.callgraph             --------------------------
	.section	.nv.callgraph,"",@"SHT_CUDA_CALLGRAPH"
	.align	4
	.sectionentsize	8
	.align		4
        /*0000*/ 	.word	0x00000000
	.align		4
        /*0004*/ 	.word	0xffffffff
	.align		4
        /*0008*/ 	.word	0x00000000
	.align		4
        /*000c*/ 	.word	0xfffffffe
	.align		4
        /*0010*/ 	.word	0x00000000
	.align		4
        /*0014*/ 	.word	0xfffffffd
	.align		4
        /*0018*/ 	.word	0x00000000
	.align		4
        /*001c*/ 	.word	0xfffffffc


//--------------------- .text._Z29CalculateThomasTransformationPlS_S_S_ii --------------------------
	.section	.text._Z29CalculateThomasTransformationPlS_S_S_ii,"ax",@progbits
	.align	128
        .global         _Z29CalculateThomasTransformationPlS_S_S_ii
        .type           _Z29CalculateThomasTransformationPlS_S_S_ii,@function
        .size           _Z29CalculateThomasTransformationPlS_S_S_ii,(.L_x_16 - _Z29CalculateThomasTransformationPlS_S_S_ii)
        .other          _Z29CalculateThomasTransformationPlS_S_S_ii,@"STO_CUDA_ENTRY STV_DEFAULT"
_Z29CalculateThomasTransformationPlS_S_S_ii:
.text._Z29CalculateThomasTransformationPlS_S_S_ii:
[----:B------:R-:W-:Y:S01]  /*0000*/  LDC R1, c[0x0][0x37c] ;  /* 0x0000df00ff017b82 */ /* 0x000fe20000000800 */
[----:B------:R-:W0:Y:S07]  /*0010*/  S2R R3, SR_TID.X ;  /* 0x0000000000037919 */ /* 0x000e2e0000002100 */
[----:B------:R-:W0:Y:S01]  /*0020*/  S2UR UR6, SR_CTAID.X ;  /* 0x00000000000679c3 */ /* 0x000e220000002500 */
[----:B------:R-:W1:Y:S07]  /*0030*/  LDCU.64 UR4, c[0x0][0x3a0] ;  /* 0x00007400ff0477ac */ /* 0x000e6e0008000a00 */
[----:B------:R-:W0:Y:S01]  /*0040*/  LDC R6, c[0x0][0x360] ;  /* 0x0000d800ff067b82 */ /* 0x000e220000000800 */
[----:B-1----:R-:W-:-:S04]  /*0050*/  UIMAD UR4, UR5, UR4, URZ ;  /* 0x00000004050472a4 */ /* 0x002fc8000f8e02ff */
[----:B------:R-:W-:Y:S01]  /*0060*/  USHF.R.S32.HI UR5, URZ, 0x1f, UR4 ;  /* 0x0000001fff057899 */ /* 0x000fe20008011404 */
[----:B0-----:R-:W-:-:S05]  /*0070*/  IMAD R6, R6, UR6, R3 ;  /* 0x0000000606067c24 */ /* 0x001fca000f8e0203 */
[----:B------:R-:W-:-:S04]  /*0080*/  ISETP.GE.U32.AND P0, PT, R6, UR4, PT ;  /* 0x0000000406007c0c */ /* 0x000fc8000bf06070 */
[----:B------:R-:W-:-:S13]  /*0090*/  ISETP.GE.U32.AND.EX P0, PT, RZ, UR5, PT, P0 ;  /* 0x00000005ff007c0c */ /* 0x000fda000bf06100 */
[----:B------:R-:W-:Y:S05]  /*00a0*/  @P0 EXIT ;  /* 0x000000000000094d */ /* 0x000fea0003800000 */
[----:B------:R-:W0:Y:S01]  /*00b0*/  LDCU.128 UR8, c[0x0][0x380] ;  /* 0x00007000ff0877ac */ /* 0x000e220008000c00 */
[----:B------:R-:W-:Y:S01]  /*00c0*/  IMAD.SHL.U32 R0, R6, 0x8, RZ ;  /* 0x0000000806007824 */ /* 0x000fe200078e00ff */
[----:B------:R-:W-:Y:S01]  /*00d0*/  SHF.R.U32.HI R6, RZ, 0x1d, R6 ;  /* 0x0000001dff067819 */ /* 0x000fe20000011606 */
[----:B------:R-:W1:Y:S03]  /*00e0*/  LDCU.64 UR4, c[0x0][0x358] ;  /* 0x00006b00ff0477ac */ /* 0x000e660008000a00 */
[----:B0-----:R-:W-:-:S04]  /*00f0*/  IADD3 R14, P0, PT, R0, UR10, RZ ;  /* 0x0000000a000e7c10 */ /* 0x001fc8000ff1e0ff */
[----:B------:R-:W-:-:S05]  /*0100*/  IADD3.X R15, PT, PT, R6, UR11, RZ, P0, !PT ;  /* 0x0000000b060f7c10 */ /* 0x000fca00087fe4ff */
[----:B-1----:R-:W2:Y:S01]  /*0110*/  LDG.E.64 R4, desc[UR4][R14.64] ;  /* 0x000000040e047981 */ /* 0x002ea2000c1e1b00 */
[----:B------:R-:W-:-:S04]  /*0120*/  IADD3 R8, P0, PT, R0, UR8, RZ ;  /* 0x0000000800087c10 */ /* 0x000fc8000ff1e0ff */
[----:B------:R-:W-:-:S06]  /*0130*/  IADD3.X R9, PT, PT, R6, UR9, RZ, P0, !PT ;  /* 0x0000000906097c10 */ /* 0x000fcc00087fe4ff */
[----:B------:R-:W3:Y:S01]  /*0140*/  LDG.E.64 R8, desc[UR4][R8.64] ;  /* 0x0000000408087981 */ /* 0x000ee2000c1e1b00 */
[----:B------:R-:W-:Y:S01]  /*0150*/  IMAD.MOV.U32 R12, RZ, RZ, 0x0 ;  /* 0x00000000ff0c7424 */ /* 0x000fe200078e00ff */
[----:B------:R-:W-:Y:S01]  /*0160*/  BSSY.RECONVERGENT B0, `(.L_x_0) ;  /* 0x0000018000007945 */ /* 0x000fe20003800200 */
[----:B------:R-:W-:Y:S01]  /*0170*/  IMAD.MOV.U32 R13, RZ, RZ, 0x3fd80000 ;  /* 0x3fd80000ff0d7424 */ /* 0x000fe200078e00ff */
[----:B--2---:R-:W0:Y:S01]  /*0180*/  I2F.F64.S64 R4, R4 ;  /* 0x0000000400047312 */ /* 0x004e220000301c00 */
[--C-:B---3--:R-:W-:Y:S02]  /*0190*/  SHF.R.S64 R8, R8, 0x1, R9.reuse ;  /* 0x0000000108087819 */ /* 0x108fe40000001009 */
[----:B------:R-:W-:-:S05]  /*01a0*/  SHF.R.S32.HI R9, RZ, 0x1, R9 ;  /* 0x00000001ff097819 */ /* 0x000fca0000011409 */
[----:B0-----:R-:W0:Y:S01]  /*01b0*/  MUFU.RSQ64H R3, R5 ;  /* 0x0000000500037308 */ /* 0x001e220000001c00 */
[----:B------:R-:W-:-:S05]  /*01c0*/  VIADD R2, R5, 0xfcb00000 ;  /* 0xfcb0000005027836 */ /* 0x000fca0000000000 */
[----:B------:R-:W-:Y:S02]  /*01d0*/  ISETP.GE.U32.AND P0, PT, R2, 0x7ca00000, PT ;  /* 0x7ca000000200780c */ /* 0x000fe40003f06070 */
[----:B------:R-:W1:Y:S01]  /*01e0*/  I2F.F64.S64 R8, R8 ;  /* 0x0000000800087312 */ /* 0x000e620000301c00 */
[----:B0-----:R-:W-:-:S08]  /*01f0*/  DMUL R10, R2, R2 ;  /* 0x00000002020a7228 */ /* 0x001fd00000000000 */
[----:B------:R-:W-:-:S08]  /*0200*/  DFMA R10, R4, -R10, 1 ;  /* 0x3ff00000040a742b */ /* 0x000fd0000000080a */
[----:B------:R-:W-:Y:S02]  /*0210*/  DFMA R12, R10, R12, 0.5 ;  /* 0x3fe000000a0c742b */ /* 0x000fe4000000000c */
[----:B------:R-:W-:-:S08]  /*0220*/  DMUL R10, R2, R10 ;  /* 0x0000000a020a7228 */ /* 0x000fd00000000000 */
[----:B------:R-:W-:-:S08]  /*0230*/  DFMA R14, R12, R10, R2 ;  /* 0x0000000a0c0e722b */ /* 0x000fd00000000002 */
[----:B------:R-:W-:Y:S02]  /*0240*/  DMUL R12, R4, R14 ;  /* 0x0000000e040c7228 */ /* 0x000fe40000000000 */
[----:B------:R-:W-:Y:S02]  /*0250*/  VIADD R19, R15, 0xfff00000 ;  /* 0xfff000000f137836 */ /* 0x000fe40000000000 */
[----:B------:R-:W-:-:S04]  /*0260*/  IMAD.MOV.U32 R18, RZ, RZ, R14 ;  /* 0x000000ffff127224 */ /* 0x000fc800078e000e */
[----:B------:R-:W-:-:S08]  /*0270*/  DFMA R16, R12, -R12, R4 ;  /* 0x8000000c0c10722b */ /* 0x000fd00000000004 */
[----:B------:R-:W-:Y:S01]  /*0280*/  DFMA R10, R16, R18, R12 ;  /* 0x00000012100a722b */ /* 0x000fe2000000000c */
[----:B-1----:R-:W-:Y:S10]  /*0290*/  @!P0 BRA `(.L_x_1) ;  /* 0x0000000000108947 */ /* 0x002ff40003800000 */
[----:B------:R-:W-:-:S07]  /*02a0*/  MOV R10, 0x2c0 ;  /* 0x000002c0000a7802 */ /* 0x000fce0000000f00 */
[----:B------:R-:W-:Y:S05]  /*02b0*/  CALL.REL.NOINC `($__internal_0_$__cuda_sm20_dsqrt_rn_f64_mediumpath_v1) ;  /* 0x0000000000407944 */ /* 0x000fea0003c00000 */
[----:B------:R-:W-:Y:S02]  /*02c0*/  IMAD.MOV.U32 R10, RZ, RZ, R2 ;  /* 0x000000ffff0a7224 */ /* 0x000fe400078e0002 */
[----:B------:R-:W-:-:S07]  /*02d0*/  IMAD.MOV.U32 R11, RZ, RZ, R3 ;  /* 0x000000ffff0b7224 */ /* 0x000fce00078e0003 */
.L_x_1:
[----:B------:R-:W-:Y:S05]  /*02e0*/  BSYNC.RECONVERGENT B0 ;  /* 0x0000000000007941 */ /* 0x000fea0003800200 */
.L_x_0:
[----:B------:R-:W0:Y:S02]  /*02f0*/  LDCU.128 UR8, c[0x0][0x390] ;  /* 0x00007200ff0877ac */ /* 0x000e240008000c00 */
[----:B0-----:R-:W-:-:S04]  /*0300*/  IADD3 R4, P0, PT, R0, UR8, RZ ;  /* 0x0000000800047c10 */ /* 0x001fc8000ff1e0ff */
[----:B------:R-:W-:-:S05]  /*0310*/  IADD3.X R5, PT, PT, R6, UR9, RZ, P0, !PT ;  /* 0x0000000906057c10 */ /* 0x000fca00087fe4ff */
[----:B------:R-:W2:Y:S01]  /*0320*/  LDG.E.64 R2, desc[UR4][R4.64] ;  /* 0x0000000404027981 */ /* 0x000ea2000c1e1b00 */
[----:B------:R-:W0:Y:S01]  /*0330*/  FRND.F64.FLOOR R10, R10 ;  /* 0x0000000a000a7313 */ /* 0x000e220000305800 */
[----:B------:R-:W-:-:S04]  /*0340*/  IADD3 R12, P0, PT, R0, UR10, RZ ;  /* 0x0000000a000c7c10 */ /* 0x000fc8000ff1e0ff */
[----:B------:R-:W-:Y:S01]  /*0350*/  IADD3.X R13, PT, PT, R6, UR11, RZ, P0, !PT ;  /* 0x0000000b060d7c10 */ /* 0x000fe200087fe4ff */
[----:B0-----:R-:W-:Y:S02]  /*0360*/  DADD R8, R8, R10 ;  /* 0x0000000008087229 */ /* 0x001fe4000000000a */
[----:B--2---:R-:W0:Y:S06]  /*0370*/  I2F.F64.S64 R2, R2 ;  /* 0x0000000200027312 */ /* 0x004e2c0000301c00 */
[----:B0-----:R-:W-:-:S10]  /*0380*/  DADD R8, R8, R2 ;  /* 0x0000000008087229 */ /* 0x001fd40000000002 */
[----:B------:R-:W0:Y:S02]  /*0390*/  F2I.S64.F64.TRUNC R8, R8 ;  /* 0x0000000800087311 */ /* 0x000e24000030d900 */
[----:B0-----:R-:W-:Y:S01]  /*03a0*/  STG.E.64 desc[UR4][R12.64], R8 ;  /* 0x000000080c007986 */ /* 0x001fe2000c101b04 */
[----:B------:R-:W-:Y:S05]  /*03b0*/  EXIT ;  /* 0x000000000000794d */ /* 0x000fea0003800000 */
        .weak           $__internal_0_$__cuda_sm20_dsqrt_rn_f64_mediumpath_v1
        .type           $__internal_0_$__cuda_sm20_dsqrt_rn_f64_mediumpath_v1,@function
        .size           $__internal_0_$__cuda_sm20_dsqrt_rn_f64_mediumpath_v1,(.L_x_16 - $__internal_0_$__cuda_sm20_dsqrt_rn_f64_mediumpath_v1)
$__internal_0_$__cuda_sm20_dsqrt_rn_f64_mediumpath_v1:
[----:B------:R-:W-:Y:S01]  /*03c0*/  ISETP.GE.U32.AND P0, PT, R2, -0x3400000, PT ;  /* 0xfcc000000200780c */ /* 0x000fe20003f06070 */
[----:B------:R-:W-:Y:S01]  /*03d0*/  BSSY.RECONVERGENT B1, `(.L_x_2) ;  /* 0x0000024000017945 */ /* 0x000fe20003800200 */
[----:B------:R-:W-:-:S11]  /*03e0*/  IMAD.MOV.U32 R15, RZ, RZ, R19 ;  /* 0x000000ffff0f7224 */ /* 0x000fd600078e0013 */
[----:B------:R-:W-:Y:S05]  /*03f0*/  @!P0 BRA `(.L_x_3) ;  /* 0x0000000000208947 */ /* 0x000fea0003800000 */
[----:B------:R-:W-:-:S10]  /*0400*/  DFMA.RM R12, R16, R14, R12 ;  /* 0x0000000e100c722b */ /* 0x000fd4000000400c */
[----:B------:R-:W-:-:S05]  /*0410*/  IADD3 R2, P0, PT, R12, 0x1, RZ ;  /* 0x000000010c027810 */ /* 0x000fca0007f1e0ff */
[----:B------:R-:W-:-:S06]  /*0420*/  IMAD.X R3, RZ, RZ, R13, P0 ;  /* 0x000000ffff037224 */ /* 0x000fcc00000e060d */
[----:B------:R-:W-:-:S08]  /*0430*/  DFMA.RP R4, -R12, R2, R4 ;  /* 0x000000020c04722b */ /* 0x000fd00000008104 */
[----:B------:R-:W-:-:S06]  /*0440*/  DSETP.GT.AND P0, PT, R4, RZ, PT ;  /* 0x000000ff0400722a */ /* 0x000fcc0003f04000 */
[----:B------:R-:W-:Y:S02]  /*0450*/  FSEL R2, R2, R12, P0 ;  /* 0x0000000c02027208 */ /* 0x000fe40000000000 */
[----:B------:R-:W-:Y:S01]  /*0460*/  FSEL R3, R3, R13, P0 ;  /* 0x0000000d03037208 */ /* 0x000fe20000000000 */
[----:B------:R-:W-:Y:S06]  /*0470*/  BRA `(.L_x_4) ;  /* 0x0000000000647947 */ /* 0x000fec0003800000 */
.L_x_3:
[----:B------:R-:W-:-:S14]  /*0480*/  DSETP.NE.AND P0, PT, R4, RZ, PT ;  /* 0x000000ff0400722a */ /* 0x000fdc0003f05000 */
[----:B------:R-:W-:Y:S05]  /*0490*/  @!P0 BRA `(.L_x_5) ;  /* 0x0000000000588947 */ /* 0x000fea0003800000 */
[----:B------:R-:W-:-:S13]  /*04a0*/  ISETP.GE.AND P0, PT, R5, RZ, PT ;  /* 0x000000ff0500720c */ /* 0x000fda0003f06270 */
[----:B------:R-:W-:Y:S02]  /*04b0*/  @!P0 IMAD.MOV.U32 R2, RZ, RZ, 0x0 ;  /* 0x00000000ff028424 */ /* 0x000fe400078e00ff */
[----:B------:R-:W-:Y:S01]  /*04c0*/  @!P0 IMAD.MOV.U32 R3, RZ, RZ, -0x80000 ;  /* 0xfff80000ff038424 */ /* 0x000fe200078e00ff */
[----:B------:R-:W-:Y:S06]  /*04d0*/  @!P0 BRA `(.L_x_4) ;  /* 0x00000000004c8947 */ /* 0x000fec0003800000 */
[----:B------:R-:W-:-:S13]  /*04e0*/  ISETP.GT.AND P0, PT, R5, 0x7fefffff, PT ;  /* 0x7fefffff0500780c */ /* 0x000fda0003f04270 */
[----:B------:R-:W-:Y:S05]  /*04f0*/  @P0 BRA `(.L_x_5) ;  /* 0x0000000000400947 */ /* 0x000fea0003800000 */
[----:B------:R-:W-:Y:S01]  /*0500*/  DMUL R4, R4, 8.11296384146066816958e+31 ;  /* 0x4690000004047828 */ /* 0x000fe20000000000 */
[----:B------:R-:W-:Y:S02]  /*0510*/  IMAD.MOV.U32 R2, RZ, RZ, RZ ;  /* 0x000000ffff027224 */ /* 0x000fe400078e00ff */
[----:B------:R-:W-:Y:S02]  /*0520*/  IMAD.MOV.U32 R14, RZ, RZ, 0x0 ;  /* 0x00000000ff0e7424 */ /* 0x000fe400078e00ff */
[----:B------:R-:W-:Y:S01]  /*0530*/  IMAD.MOV.U32 R15, RZ, RZ, 0x3fd80000 ;  /* 0x3fd80000ff0f7424 */ /* 0x000fe200078e00ff */
[----:B------:R-:W0:Y:S02]  /*0540*/  MUFU.RSQ64H R3, R5 ;  /* 0x0000000500037308 */ /* 0x000e240000001c00 */
[----:B0-----:R-:W-:-:S08]  /*0550*/  DMUL R12, R2, R2 ;  /* 0x00000002020c7228 */ /* 0x001fd00000000000 */
[----:B------:R-:W-:-:S08]  /*0560*/  DFMA R12, R4, -R12, 1 ;  /* 0x3ff00000040c742b */ /* 0x000fd0000000080c */
[----:B------:R-:W-:Y:S02]  /*0570*/  DFMA R14, R12, R14, 0.5 ;  /* 0x3fe000000c0e742b */ /* 0x000fe4000000000e */
[----:B------:R-:W-:-:S08]  /*0580*/  DMUL R12, R2, R12 ;  /* 0x0000000c020c7228 */ /* 0x000fd00000000000 */
[----:B------:R-:W-:-:S08]  /*0590*/  DFMA R12, R14, R12, R2 ;  /* 0x0000000c0e0c722b */ /* 0x000fd00000000002 */
[----:B------:R-:W-:Y:S02]  /*05a0*/  DMUL R2, R4, R12 ;  /* 0x0000000c04027228 */ /* 0x000fe40000000000 */
[----:B------:R-:W-:-:S06]  /*05b0*/  VIADD R13, R13, 0xfff00000 ;  /* 0xfff000000d0d7836 */ /* 0x000fcc0000000000 */
[----:B------:R-:W-:-:S08]  /*05c0*/  DFMA R14, R2, -R2, R4 ;  /* 0x80000002020e722b */ /* 0x000fd00000000004 */
[----:B------:R-:W-:-:S10]  /*05d0*/  DFMA R2, R12, R14, R2 ;  /* 0x0000000e0c02722b */ /* 0x000fd40000000002 */
[----:B------:R-:W-:Y:S01]  /*05e0*/  VIADD R3, R3, 0xfcb00000 ;  /* 0xfcb0000003037836 */ /* 0x000fe20000000000 */
[----:B------:R-:W-:Y:S06]  /*05f0*/  BRA `(.L_x_4) ;  /* 0x0000000000047947 */ /* 0x000fec0003800000 */
.L_x_5:
[----:B------:R-:W-:-:S11]  /*0600*/  DADD R2, R4, R4 ;  /* 0x0000000004027229 */ /* 0x000fd60000000004 */
.L_x_4:
[----:B------:R-:W-:Y:S05]  /*0610*/  BSYNC.RECONVERGENT B1 ;  /* 0x0000000000017941 */ /* 0x000fea0003800200 */
.L_x_2:
[----:B------:R-:W-:-:S04]  /*0620*/  IMAD.MOV.U32 R11, RZ, RZ, 0x0 ;  /* 0x00000000ff0b7424 */ /* 0x000fc800078e00ff */
[----:B------:R-:W-:Y:S05]  /*0630*/  RET.REL.NODEC R10 `(_Z29CalculateThomasTransformationPlS_S_S_ii) ;  /* 0xfffffff80a707950 */ /* 0x000fea0003c3ffff */
.L_x_6:
[----:B------:R-:W-:-:S00]  /*0640*/  BRA `(.L_x_6) ;  /* 0xfffffffc00fc7947 */ /* 0x000fc0000383ffff */
[----:B------:R-:W-:-:S00]  /*0650*/  NOP ;  /* 0x0000000000007918 */ /* 0x000fc00000000000 */
        /* <DEDUP_REMOVED lines=10> */
.L_x_16:


//--------------------- .text._Z26CalculateInvertedGrayScalePlS_S_S_ii --------------------------
	.section	.text._Z26CalculateInvertedGrayScalePlS_S_S_ii,"ax",@progbits
	.align	128
        .global         _Z26CalculateInvertedGrayScalePlS_S_S_ii
        .type           _Z26CalculateInvertedGrayScalePlS_S_S_ii,@function
        .size           _Z26CalculateInvertedGrayScalePlS_S_S_ii,(.L_x_18 - _Z26CalculateInvertedGrayScalePlS_S_S_ii)
        .other          _Z26CalculateInvertedGrayScalePlS_S_S_ii,@"STO_CUDA_ENTRY STV_DEFAULT"
_Z26CalculateInvertedGrayScalePlS_S_S_ii:
.text._Z26CalculateInvertedGrayScalePlS_S_S_ii:
[----:B------:R-:W-:Y:S01]  /*0000*/  LDC R1, c[0x0][0x37c] ;  /* 0x0000df00ff017b82 */ /* 0x000fe20000000800 */
[----:B------:R-:W0:Y:S07]  /*0010*/  S2R R3, SR_TID.X ;  /* 0x0000000000037919 */ /* 0x000e2e0000002100 */
[----:B------:R-:W0:Y:S01]  /*0020*/  S2UR UR5, SR_CTAID.X ;  /* 0x00000000000579c3 */ /* 0x000e220000002500 */
[----:B------:R-:W1:Y:S07]  /*0030*/  LDCU.64 UR6, c[0x0][0x3a0] ;  /* 0x00007400ff0677ac */ /* 0x000e6e0008000a00 */
[----:B------:R-:W0:Y:S01]  /*0040*/  LDC R2, c[0x0][0x360] ;  /* 0x0000d800ff027b82 */ /* 0x000e220000000800 */
[----:B-1----:R-:W-:Y:S01]  /*0050*/  UIMAD UR4, UR7, UR6, URZ ;  /* 0x00000006070472a4 */ /* 0x002fe2000f8e02ff */
[----:B0-----:R-:W-:-:S03]  /*0060*/  IMAD R2, R2, UR5, R3 ;  /* 0x0000000502027c24 */ /* 0x001fc6000f8e0203 */
[----:B------:R-:W-:Y:S02]  /*0070*/  USHF.R.S32.HI UR5, URZ, 0x1f, UR4 ;  /* 0x0000001fff057899 */ /* 0x000fe40008011404 */
[----:B------:R-:W-:-:S04]  /*0080*/  ISETP.GE.U32.AND P0, PT, R2, UR4, PT ;  /* 0x0000000402007c0c */ /* 0x000fc8000bf06070 */
[----:B------:R-:W-:-:S13]  /*0090*/  ISETP.GE.U32.AND.EX P0, PT, RZ, UR5, PT, P0 ;  /* 0x00000005ff007c0c */ /* 0x000fda000bf06100 */
[----:B------:R-:W-:Y:S05]  /*00a0*/  @P0 EXIT ;  /* 0x000000000000094d */ /* 0x000fea0003800000 */
[----:B------:R-:W-:Y:S01]  /*00b0*/  USHF.R.S32.HI UR5, URZ, 0x1f, UR7 ;  /* 0x0000001fff057899 */ /* 0x000fe20008011407 */
[----:B------:R-:W0:Y:S03]  /*00c0*/  LDCU.64 UR8, c[0x0][0x358] ;  /* 0x00006b00ff0877ac */ /* 0x000e260008000a00 */
[----:B------:R-:W-:-:S09]  /*00d0*/  UISETP.NE.U32.AND UP0, UPT, UR5, URZ, UPT ;  /* 0x000000ff0500728c */ /* 0x000fd2000bf05070 */
[----:B------:R-:W-:Y:S05]  /*00e0*/  BRA.U UP0, `(.L_x_7) ;  /* 0x00000001005c7547 */ /* 0x000fea000b800000 */
[----:B------:R-:W1:Y:S01]  /*00f0*/  I2F.U32.RP R0, UR7 ;  /* 0x0000000700007d06 */ /* 0x000e620008209000 */
[----:B------:R-:W-:-:S07]  /*0100*/  ISETP.NE.U32.AND P2, PT, RZ, UR7, PT ;  /* 0x00000007ff007c0c */ /* 0x000fce000bf45070 */
[----:B-1----:R-:W1:Y:S02]  /*0110*/  MUFU.RCP R0, R0 ;  /* 0x0000000000007308 */ /* 0x002e640000001000 */
[----:B-1----:R-:W-:-:S06]  /*0120*/  VIADD R4, R0, 0xffffffe ;  /* 0x0ffffffe00047836 */ /* 0x002fcc0000000000 */
[----:B------:R1:W2:Y:S02]  /*0130*/  F2I.FTZ.U32.TRUNC.NTZ R5, R4 ;  /* 0x0000000400057305 */ /* 0x0002a4000021f000 */
[----:B-1----:R-:W-:Y:S02]  /*0140*/  IMAD.MOV.U32 R4, RZ, RZ, RZ ;  /* 0x000000ffff047224 */ /* 0x002fe400078e00ff */
[----:B--2---:R-:W-:-:S04]  /*0150*/  IMAD.MOV R7, RZ, RZ, -R5 ;  /* 0x000000ffff077224 */ /* 0x004fc800078e0a05 */
[----:B------:R-:W-:-:S04]  /*0160*/  IMAD R7, R7, UR7, RZ ;  /* 0x0000000707077c24 */ /* 0x000fc8000f8e02ff */
[----:B------:R-:W-:-:S04]  /*0170*/  IMAD.HI.U32 R5, R5, R7, R4 ;  /* 0x0000000705057227 */ /* 0x000fc800078e0004 */
[----:B------:R-:W-:Y:S02]  /*0180*/  IMAD.MOV.U32 R7, RZ, RZ, RZ ;  /* 0x000000ffff077224 */ /* 0x000fe400078e00ff */
[----:B------:R-:W-:-:S04]  /*0190*/  IMAD.HI.U32 R4, R5, R2, RZ ;  /* 0x0000000205047227 */ /* 0x000fc800078e00ff */
[----:B------:R-:W-:-:S04]  /*01a0*/  IMAD.MOV R5, RZ, RZ, -R4 ;  /* 0x000000ffff057224 */ /* 0x000fc800078e0a04 */
[----:B------:R-:W-:-:S05]  /*01b0*/  IMAD R5, R5, UR7, R2 ;  /* 0x0000000705057c24 */ /* 0x000fca000f8e0202 */
[----:B------:R-:W-:-:S13]  /*01c0*/  ISETP.GE.U32.AND P0, PT, R5, UR7, PT ;  /* 0x0000000705007c0c */ /* 0x000fda000bf06070 */
[----:B------:R-:W-:Y:S02]  /*01d0*/  @P0 VIADD R5, R5, -UR7 ;  /* 0x8000000705050c36 */ /* 0x000fe40008000000 */
[----:B------:R-:W-:-:S03]  /*01e0*/  @P0 VIADD R4, R4, 0x1 ;  /* 0x0000000104040836 */ /* 0x000fc60000000000 */
[----:B------:R-:W-:-:S13]  /*01f0*/  ISETP.GE.U32.AND P1, PT, R5, UR7, PT ;  /* 0x0000000705007c0c */ /* 0x000fda000bf26070 */
[----:B------:R-:W-:Y:S02]  /*0200*/  @P1 IADD3 R4, PT, PT, R4, 0x1, RZ ;  /* 0x0000000104041810 */ /* 0x000fe40007ffe0ff */
[----:B------:R-:W-:-:S05]  /*0210*/  @!P2 LOP3.LUT R4, RZ, UR7, RZ, 0x33, !PT ;  /* 0x00000007ff04ac12 */ /* 0x000fca000f8e33ff */
[----:B------:R-:W-:-:S04]  /*0220*/  IMAD.MOV R5, RZ, RZ, -R4 ;  /* 0x000000ffff057224 */ /* 0x000fc800078e0a04 */
[----:B------:R-:W-:Y:S02]  /*0230*/  IMAD R6, R5, UR7, R2 ;  /* 0x0000000705067c24 */ /* 0x000fe4000f8e0202 */
[----:B------:R-:W-:Y:S01]  /*0240*/  IMAD.MOV.U32 R5, RZ, RZ, RZ ;  /* 0x000000ffff057224 */ /* 0x000fe200078e00ff */
[----:B------:R-:W-:Y:S06]  /*0250*/  BRA `(.L_x_8) ;  /* 0x0000000000307947 */ /* 0x000fec0003800000 */
.L_x_7:
[----:B------:R-:W-:-:S07]  /*0260*/  MOV R0, 0x280 ;  /* 0x0000028000007802 */ /* 0x000fce0000000f00 */
[----:B0-----:R-:W-:Y:S05]  /*0270*/  CALL.REL.NOINC `($__internal_2_$__cuda_sm20_div_u64) ;  /* 0x0000000800387944 */ /* 0x001fea0003c00000 */
[----:B------:R-:W0:Y:S01]  /*0280*/  LDCU UR4, c[0x0][0x3a4] ;  /* 0x00007480ff0477ac */ /* 0x000e220008000800 */
[-C--:B------:R-:W-:Y:S01]  /*0290*/  IADD3 R5, P0, PT, RZ, -R8.reuse, RZ ;  /* 0x80000008ff057210 */ /* 0x080fe20007f1e0ff */
[----:B------:R-:W-:Y:S01]  /*02a0*/  IMAD.MOV.U32 R3, RZ, RZ, RZ ;  /* 0x000000ffff037224 */ /* 0x000fe200078e00ff */
[----:B------:R-:W-:-:S03]  /*02b0*/  MOV R4, R8 ;  /* 0x0000000800047202 */ /* 0x000fc60000000f00 */
[----:B------:R-:W-:-:S04]  /*02c0*/  IMAD.X R0, RZ, RZ, ~R9, P0 ;  /* 0x000000ffff007224 */ /* 0x000fc800000e0e09 */
[----:B0-----:R-:W-:Y:S02]  /*02d0*/  IMAD R0, R0, UR4, RZ ;  /* 0x0000000400007c24 */ /* 0x001fe4000f8e02ff */
[----:B------:R-:W-:-:S04]  /*02e0*/  IMAD.WIDE.U32 R6, R5, UR4, R2 ;  /* 0x0000000405067c25 */ /* 0x000fc8000f8e0002 */
[----:B------:R-:W-:-:S04]  /*02f0*/  IMAD R5, R5, UR5, R0 ;  /* 0x0000000505057c24 */ /* 0x000fc8000f8e0200 */
[----:B------:R-:W-:Y:S02]  /*0300*/  IMAD.IADD R7, R7, 0x1, R5 ;  /* 0x0000000107077824 */ /* 0x000fe400078e0205 */
[----:B------:R-:W-:-:S07]  /*0310*/  IMAD.MOV.U32 R5, RZ, RZ, R9 ;  /* 0x000000ffff057224 */ /* 0x000fce00078e0009 */
.L_x_8:
[----:B------:R-:W1:Y:S01]  /*0320*/  LDCU.128 UR12, c[0x0][0x380] ;  /* 0x00007000ff0c77ac */ /* 0x000e620008000c00 */
[----:B------:R-:W-:Y:S01]  /*0330*/  IMAD.SHL.U32 R10, R2, 0x8, RZ ;  /* 0x00000008020a7824 */ /* 0x000fe200078e00ff */
[----:B------:R-:W-:Y:S01]  /*0340*/  SHF.R.U32.HI R0, RZ, 0x1d, R2 ;  /* 0x0000001dff007819 */ /* 0x000fe20000011602 */
[----:B------:R-:W2:Y:S03]  /*0350*/  LDCU.64 UR6, c[0x0][0x390] ;  /* 0x00007200ff0677ac */ /* 0x000ea60008000a00 */
[C---:B-1----:R-:W-:Y:S02]  /*0360*/  IADD3 R2, P0, PT, R10.reuse, UR12, RZ ;  /* 0x0000000c0a027c10 */ /* 0x042fe4000ff1e0ff */
[C---:B------:R-:W-:Y:S02]  /*0370*/  IADD3 R8, P1, PT, R10.reuse, UR14, RZ ;  /* 0x0000000e0a087c10 */ /* 0x040fe4000ff3e0ff */
[----:B--2---:R-:W-:-:S02]  /*0380*/  IADD3 R10, P2, PT, R10, UR6, RZ ;  /* 0x000000060a0a7c10 */ /* 0x004fc4000ff5e0ff */
[C---:B------:R-:W-:Y:S02]  /*0390*/  IADD3.X R3, PT, PT, R0.reuse, UR13, RZ, P0, !PT ;  /* 0x0000000d00037c10 */ /* 0x040fe400087fe4ff */
[C---:B------:R-:W-:Y:S02]  /*03a0*/  IADD3.X R9, PT, PT, R0.reuse, UR15, RZ, P1, !PT ;  /* 0x0000000f00097c10 */ /* 0x040fe40008ffe4ff */
[----:B------:R-:W-:Y:S02]  /*03b0*/  IADD3.X R11, PT, PT, R0, UR7, RZ, P2, !PT ;  /* 0x00000007000b7c10 */ /* 0x000fe400097fe4ff */
[----:B0-----:R-:W2:Y:S04]  /*03c0*/  LDG.E.64 R2, desc[UR8][R2.64] ;  /* 0x0000000802027981 */ /* 0x001ea8000c1e1b00 */
[----:B------:R-:W2:Y:S04]  /*03d0*/  LDG.E.64 R8, desc[UR8][R8.64] ;  /* 0x0000000808087981 */ /* 0x000ea8000c1e1b00 */
[----:B------:R-:W2:Y:S01]  /*03e0*/  LDG.E.64 R10, desc[UR8][R10.64] ;  /* 0x000000080a0a7981 */ /* 0x000ea2000c1e1b00 */
[----:B------:R-:W0:Y:S01]  /*03f0*/  MUFU.RCP64H R13, 3 ;  /* 0x40080000000d7908 */ /* 0x000e220000001800 */
[----:B------:R-:W-:Y:S01]  /*0400*/  IMAD.MOV.U32 R18, RZ, RZ, 0x0 ;  /* 0x00000000ff127424 */ /* 0x000fe200078e00ff */
[----:B------:R-:W-:Y:S01]  /*0410*/  BSSY.RECONVERGENT B0, `(.L_x_9) ;  /* 0x0000016000007945 */ /* 0x000fe20003800200 */
[----:B------:R-:W-:-:S02]  /*0420*/  IMAD.MOV.U32 R19, RZ, RZ, 0x40080000 ;  /* 0x40080000ff137424 */ /* 0x000fc400078e00ff */
[----:B------:R-:W-:-:S06]  /*0430*/  IMAD.MOV.U32 R12, RZ, RZ, 0x1 ;  /* 0x00000001ff0c7424 */ /* 0x000fcc00078e00ff */
[----:B0-----:R-:W-:-:S08]  /*0440*/  DFMA R14, R12, -R18, 1 ;  /* 0x3ff000000c0e742b */ /* 0x001fd00000000812 */
[----:B------:R-:W-:-:S08]  /*0450*/  DFMA R14, R14, R14, R14 ;  /* 0x0000000e0e0e722b */ /* 0x000fd0000000000e */
[----:B------:R-:W-:Y:S01]  /*0460*/  DFMA R14, R12, R14, R12 ;  /* 0x0000000e0c0e722b */ /* 0x000fe2000000000c */
[----:B--2---:R-:W-:-:S04]  /*0470*/  IADD3 R16, P0, P1, R10, R8, R2 ;  /* 0x000000080a107210 */ /* 0x004fc8000791e002 */
[----:B------:R-:W-:-:S03]  /*0480*/  IADD3.X R17, PT, PT, R11, R9, R3, P0, P1 ;  /* 0x000000090b117210 */ /* 0x000fc600007e2403 */
[C---:B------:R-:W-:Y:S01]  /*0490*/  DFMA R2, R14.reuse, -R18, 1 ;  /* 0x3ff000000e02742b */ /* 0x040fe20000000812 */
[----:B------:R-:W0:Y:S07]  /*04a0*/  I2F.F64.S64 R8, R16 ;  /* 0x0000001000087312 */ /* 0x000e2e0000301c00 */
[----:B------:R-:W-:-:S08]  /*04b0*/  DFMA R2, R14, R2, R14 ;  /* 0x000000020e02722b */ /* 0x000fd0000000000e */
[----:B0-----:R-:W-:Y:S01]  /*04c0*/  DMUL R10, R8, R2 ;  /* 0x00000002080a7228 */ /* 0x001fe20000000000 */
[----:B------:R-:W-:-:S07]  /*04d0*/  FSETP.GEU.AND P1, PT, |R9|, 6.5827683646048100446e-37, PT ;  /* 0x036000000900780b */ /* 0x000fce0003f2e200 */
[----:B------:R-:W-:-:S08]  /*04e0*/  DFMA R12, R10, -3, R8 ;  /* 0xc00800000a0c782b */ /* 0x000fd00000000008 */
[----:B------:R-:W-:-:S10]  /*04f0*/  DFMA R2, R2, R12, R10 ;  /* 0x0000000c0202722b */ /* 0x000fd4000000000a */
[----:B------:R-:W-:-:S05]  /*0500*/  FFMA R0, RZ, 2.125, R3 ;  /* 0x40080000ff007823 */ /* 0x000fca0000000003 */
[----:B------:R-:W-:-:S13]  /*0510*/  FSETP.GT.AND P0, PT, |R0|, 1.469367938527859385e-39, PT ;  /* 0x001000000000780b */ /* 0x000fda0003f04200 */
[----:B------:R-:W-:Y:S05]  /*0520*/  @P0 BRA P1, `(.L_x_10) ;  /* 0x0000000000100947 */ /* 0x000fea0000800000 */
[----:B------:R-:W-:-:S07]  /*0530*/  MOV R0, 0x550 ;  /* 0x0000055000007802 */ /* 0x000fce0000000f00 */
[----:B------:R-:W-:Y:S05]  /*0540*/  CALL.REL.NOINC `($__internal_1_$__cuda_sm20_div_rn_f64_full) ;  /* 0x0000000000487944 */ /* 0x000fea0003c00000 */
[----:B------:R-:W-:Y:S01]  /*0550*/  IMAD.MOV.U32 R2, RZ, RZ, R12 ;  /* 0x000000ffff027224 */ /* 0x000fe200078e000c */
[----:B------:R-:W-:-:S07]  /*0560*/  MOV R3, R13 ;  /* 0x0000000d00037202 */ /* 0x000fce0000000f00 */
.L_x_10:
[----:B------:R-:W-:Y:S05]  /*0570*/  BSYNC.RECONVERGENT B0 ;  /* 0x0000000000007941 */ /* 0x000fea0003800200 */
.L_x_9:
[----:B------:R-:W0:Y:S01]  /*0580*/  LDC.64 R10, c[0x0][0x3a0] ;  /* 0x0000e800ff0a7b82 */ /* 0x000e220000000a00 */
[----:B------:R-:W-:Y:S01]  /*0590*/  LOP3.LUT R9, RZ, R4, RZ, 0x33, !PT ;  /* 0x00000004ff097212 */ /* 0x000fe200078e33ff */
[----:B------:R-:W1:Y:S01]  /*05a0*/  LDCU.64 UR6, c[0x0][0x398] ;  /* 0x00007300ff0677ac */ /* 0x000e620008000a00 */
[----:B------:R-:W-:Y:S01]  /*05b0*/  LOP3.LUT R5, RZ, R5, RZ, 0x33, !PT ;  /* 0x00000005ff057212 */ /* 0x000fe200078e33ff */
[----:B------:R-:W2:Y:S01]  /*05c0*/  F2I.S64.F64.FLOOR R2, R2 ;  /* 0x0000000200027311 */ /* 0x000ea20000305900 */
[----:B0-----:R-:W-:-:S04]  /*05d0*/  IADD3 R0, P0, PT, R9, R10, RZ ;  /* 0x0000000a09007210 */ /* 0x001fc80007f1e0ff */
[----:B------:R-:W-:-:S05]  /*05e0*/  LEA.HI.X.SX32 R4, R10, R5, 0x1, P0 ;  /* 0x000000050a047211 */ /* 0x000fca00000f0eff */
[-C--:B------:R-:W-:Y:S02]  /*05f0*/  IMAD R9, R4, R11.reuse, RZ ;  /* 0x0000000b04097224 */ /* 0x080fe400078e02ff */
[----:B------:R-:W-:-:S04]  /*0600*/  IMAD.WIDE.U32 R4, R0, R11, R6 ;  /* 0x0000000b00047225 */ /* 0x000fc800078e0006 */
[----:B------:R-:W-:Y:S01]  /*0610*/  IMAD R9, R0, UR5, R9 ;  /* 0x0000000500097c24 */ /* 0x000fe2000f8e0209 */
[----:B-1----:R-:W-:-:S03]  /*0620*/  LEA R6, P0, R4, UR6, 0x3 ;  /* 0x0000000604067c11 */ /* 0x002fc6000f8018ff */
[----:B------:R-:W-:-:S05]  /*0630*/  IMAD.IADD R5, R5, 0x1, R9 ;  /* 0x0000000105057824 */ /* 0x000fca00078e0209 */
[----:B------:R-:W-:-:S05]  /*0640*/  LEA.HI.X R7, R4, UR7, R5, 0x3, P0 ;  /* 0x0000000704077c11 */ /* 0x000fca00080f1c05 */
[----:B--2---:R-:W-:Y:S01]  /*0650*/  STG.E.64 desc[UR8][R6.64], R2 ;  /* 0x0000000206007986 */ /* 0x004fe2000c101b08 */
[----:B------:R-:W-:Y:S05]  /*0660*/  EXIT ;  /* 0x000000000000794d */ /* 0x000fea0003800000 */
        .weak           $__internal_1_$__cuda_sm20_div_rn_f64_full
        .type           $__internal_1_$__cuda_sm20_div_rn_f64_full,@function
        .size           $__internal_1_$__cuda_sm20_div_rn_f64_full,($__internal_2_$__cuda_sm20_div_u64 - $__internal_1_$__cuda_sm20_div_rn_f64_full)
$__internal_1_$__cuda_sm20_div_rn_f64_full:
[----:B------:R-:W-:Y:S01]  /*0670*/  IMAD.MOV.U32 R3, RZ, RZ, 0x3ff80000 ;  /* 0x3ff80000ff037424 */ /* 0x000fe200078e00ff */
[----:B------:R-:W-:Y:S01]  /*0680*/  FSETP.GEU.AND P1, PT, |R9|, 1.469367938527859385e-39, PT ;  /* 0x001000000900780b */ /* 0x000fe20003f2e200 */
[----:B------:R-:W-:Y:S01]  /*0690*/  IMAD.MOV.U32 R2, RZ, RZ, 0x0 ;  /* 0x00000000ff027424 */ /* 0x000fe200078e00ff */
[----:B------:R-:W-:Y:S01]  /*06a0*/  BSSY.RECONVERGENT B1, `(.L_x_11) ;  /* 0x0000048000017945 */ /* 0x000fe20003800200 */
[----:B------:R-:W0:Y:S01]  /*06b0*/  MUFU.RCP64H R11, R3 ;  /* 0x00000003000b7308 */ /* 0x000e220000001800 */
[----:B------:R-:W-:Y:S02]  /*06c0*/  IMAD.MOV.U32 R10, RZ, RZ, 0x1 ;  /* 0x00000001ff0a7424 */ /* 0x000fe400078e00ff */
[----:B------:R-:W-:-:S04]  /*06d0*/  IMAD.MOV.U32 R21, RZ, RZ, 0x40000000 ;  /* 0x40000000ff157424 */ /* 0x000fc800078e00ff */
[----:B------:R-:W-:Y:S01]  /*06e0*/  VIADD R23, R21, 0xffffffff ;  /* 0xffffffff15177836 */ /* 0x000fe20000000000 */
[----:B0-----:R-:W-:-:S08]  /*06f0*/  DFMA R12, R10, -R2, 1 ;  /* 0x3ff000000a0c742b */ /* 0x001fd00000000802 */
[----:B------:R-:W-:Y:S01]  /*0700*/  DFMA R14, R12, R12, R12 ;  /* 0x0000000c0c0e722b */ /* 0x000fe2000000000c */
[----:B------:R-:W-:Y:S01]  /*0710*/  LOP3.LUT R12, R9, 0x7ff00000, RZ, 0xc0, !PT ;  /* 0x7ff00000090c7812 */ /* 0x000fe200078ec0ff */
[----:B------:R-:W-:-:S03]  /*0720*/  IMAD.MOV.U32 R13, RZ, RZ, 0x1ca00000 ;  /* 0x1ca00000ff0d7424 */ /* 0x000fc600078e00ff */
[----:B------:R-:W-:Y:S01]  /*0730*/  ISETP.GE.U32.AND P0, PT, R12, 0x40000000, PT ;  /* 0x400000000c00780c */ /* 0x000fe20003f06070 */
[----:B------:R-:W-:Y:S02]  /*0740*/  IMAD.MOV.U32 R20, RZ, RZ, R12 ;  /* 0x000000ffff147224 */ /* 0x000fe400078e000c */
[----:B------:R-:W-:Y:S01]  /*0750*/  DFMA R16, R10, R14, R10 ;  /* 0x0000000e0a10722b */ /* 0x000fe2000000000a */
[----:B------:R-:W-:Y:S02]  /*0760*/  SEL R13, R13, 0x63400000, !P0 ;  /* 0x634000000d0d7807 */ /* 0x000fe40004000000 */
[----:B------:R-:W-:Y:S02]  /*0770*/  MOV R10, R8 ;  /* 0x00000008000a7202 */ /* 0x000fe40000000f00 */
[C-C-:B------:R-:W-:Y:S02]  /*0780*/  @!P1 LOP3.LUT R14, R13.reuse, 0x80000000, R9.reuse, 0xf8, !PT ;  /* 0x800000000d0e9812 */ /* 0x140fe400078ef809 */
[----:B------:R-:W-:Y:S01]  /*0790*/  LOP3.LUT R11, R13, 0x800fffff, R9, 0xf8, !PT ;  /* 0x800fffff0d0b7812 */ /* 0x000fe200078ef809 */
[----:B------:R-:W-:Y:S01]  /*07a0*/  DFMA R18, R16, -R2, 1 ;  /* 0x3ff000001012742b */ /* 0x000fe20000000802 */
[----:B------:R-:W-:Y:S01]  /*07b0*/  @!P1 LOP3.LUT R15, R14, 0x100000, RZ, 0xfc, !PT ;  /* 0x001000000e0f9812 */ /* 0x000fe200078efcff */
[----:B------:R-:W-:-:S06]  /*07c0*/  @!P1 IMAD.MOV.U32 R14, RZ, RZ, RZ ;  /* 0x000000ffff0e9224 */ /* 0x000fcc00078e00ff */
[----:B------:R-:W-:Y:S02]  /*07d0*/  @!P1 DFMA R10, R10, 2, -R14 ;  /* 0x400000000a0a982b */ /* 0x000fe4000000080e */
[----:B------:R-:W-:-:S08]  /*07e0*/  DFMA R14, R16, R18, R16 ;  /* 0x00000012100e722b */ /* 0x000fd00000000010 */
[----:B------:R-:W-:Y:S01]  /*07f0*/  @!P1 LOP3.LUT R20, R11, 0x7ff00000, RZ, 0xc0, !PT ;  /* 0x7ff000000b149812 */ /* 0x000fe200078ec0ff */
[----:B------:R-:W-:-:S04]  /*0800*/  DMUL R16, R14, R10 ;  /* 0x0000000a0e107228 */ /* 0x000fc80000000000 */
[----:B------:R-:W-:-:S04]  /*0810*/  VIADD R22, R20, 0xffffffff ;  /* 0xffffffff14167836 */ /* 0x000fc80000000000 */
[----:B------:R-:W-:Y:S01]  /*0820*/  DFMA R18, R16, -R2, R10 ;  /* 0x800000021012722b */ /* 0x000fe2000000000a */
[----:B------:R-:W-:-:S04]  /*0830*/  ISETP.GT.U32.AND P0, PT, R22, 0x7feffffe, PT ;  /* 0x7feffffe1600780c */ /* 0x000fc80003f04070 */
[----:B------:R-:W-:-:S03]  /*0840*/  ISETP.GT.U32.OR P0, PT, R23, 0x7feffffe, P0 ;  /* 0x7feffffe1700780c */ /* 0x000fc60000704470 */
[----:B------:R-:W-:-:S10]  /*0850*/  DFMA R14, R14, R18, R16 ;  /* 0x000000120e0e722b */ /* 0x000fd40000000010 */
[----:B------:R-:W-:Y:S05]  /*0860*/  @P0 BRA `(.L_x_12) ;  /* 0x0000000000680947 */ /* 0x000fea0003800000 */
[----:B------:R-:W-:Y:S01]  /*0870*/  MOV R9, 0x40000000 ;  /* 0x4000000000097802 */ /* 0x000fe20000000f00 */
[----:B------:R-:W-:-:S03]  /*0880*/  IMAD.MOV.U32 R8, RZ, RZ, RZ ;  /* 0x000000ffff087224 */ /* 0x000fc600078e00ff */
[----:B------:R-:W-:-:S04]  /*0890*/  VIADDMNMX R12, R12, -R9, 0xb9600000, !PT ;  /* 0xb96000000c0c7446 */ /* 0x000fc80007800909 */
[----:B------:R-:W-:-:S05]  /*08a0*/  VIMNMX R12, PT, PT, R12, 0x46a00000, PT ;  /* 0x46a000000c0c7848 */ /* 0x000fca0003fe0100 */
[----:B------:R-:W-:-:S04]  /*08b0*/  IMAD.IADD R16, R12, 0x1, -R13 ;  /* 0x000000010c107824 */ /* 0x000fc800078e0a0d */
[----:B------:R-:W-:-:S06]  /*08c0*/  VIADD R9, R16, 0x7fe00000 ;  /* 0x7fe0000010097836 */ /* 0x000fcc0000000000 */
[----:B------:R-:W-:-:S10]  /*08d0*/  DMUL R12, R14, R8 ;  /* 0x000000080e0c7228 */ /* 0x000fd40000000000 */
[----:B------:R-:W-:-:S13]  /*08e0*/  FSETP.GTU.AND P0, PT, |R13|, 1.469367938527859385e-39, PT ;  /* 0x001000000d00780b */ /* 0x000fda0003f0c200 */
[----:B------:R-:W-:Y:S05]  /*08f0*/  @P0 BRA `(.L_x_13) ;  /* 0x0000000000880947 */ /* 0x000fea0003800000 */
[----:B------:R-:W-:Y:S01]  /*0900*/  DFMA R2, R14, -R2, R10 ;  /* 0x800000020e02722b */ /* 0x000fe2000000000a */
[----:B------:R-:W-:-:S09]  /*0910*/  IMAD.MOV.U32 R8, RZ, RZ, RZ ;  /* 0x000000ffff087224 */ /* 0x000fd200078e00ff */
[C---:B------:R-:W-:Y:S02]  /*0920*/  FSETP.NEU.AND P0, PT, R3.reuse, RZ, PT ;  /* 0x000000ff0300720b */ /* 0x040fe40003f0d000 */
[----:B------:R-:W-:-:S04]  /*0930*/  LOP3.LUT R2, R3, 0x40080000, RZ, 0x3c, !PT ;  /* 0x4008000003027812 */ /* 0x000fc800078e3cff */
[----:B------:R-:W-:-:S04]  /*0940*/  LOP3.LUT R11, R2, 0x80000000, RZ, 0xc0, !PT ;  /* 0x80000000020b7812 */ /* 0x000fc800078ec0ff */
[----:B------:R-:W-:-:S03]  /*0950*/  LOP3.LUT R9, R11, R9, RZ, 0xfc, !PT ;  /* 0x000000090b097212 */ /* 0x000fc600078efcff */
[----:B------:R-:W-:Y:S05]  /*0960*/  @!P0 BRA `(.L_x_13) ;  /* 0x00000000006c8947 */ /* 0x000fea0003800000 */
[----:B------:R-:W-:Y:S01]  /*0970*/  IMAD.MOV R3, RZ, RZ, -R16 ;  /* 0x000000ffff037224 */ /* 0x000fe200078e0a10 */
[----:B------:R-:W-:Y:S01]  /*0980*/  MOV R2, RZ ;  /* 0x000000ff00027202 */ /* 0x000fe20000000f00 */
[----:B------:R-:W-:-:S05]  /*0990*/  DMUL.RP R8, R14, R8 ;  /* 0x000000080e087228 */ /* 0x000fca0000008000 */
[----:B------:R-:W-:-:S05]  /*09a0*/  DFMA R2, R12, -R2, R14 ;  /* 0x800000020c02722b */ /* 0x000fca000000000e */
[----:B------:R-:W-:Y:S02]  /*09b0*/  LOP3.LUT R11, R9, R11, RZ, 0x3c, !PT ;  /* 0x0000000b090b7212 */ /* 0x000fe400078e3cff */
[----:B------:R-:W-:-:S04]  /*09c0*/  IADD3 R2, PT, PT, -R16, -0x43300000, RZ ;  /* 0xbcd0000010027810 */ /* 0x000fc80007ffe1ff */
[----:B------:R-:W-:-:S04]  /*09d0*/  FSETP.NEU.AND P0, PT, |R3|, R2, PT ;  /* 0x000000020300720b */ /* 0x000fc80003f0d200 */
[----:B------:R-:W-:Y:S02]  /*09e0*/  FSEL R12, R8, R12, !P0 ;  /* 0x0000000c080c7208 */ /* 0x000fe40004000000 */
[----:B------:R-:W-:Y:S01]  /*09f0*/  FSEL R13, R11, R13, !P0 ;  /* 0x0000000d0b0d7208 */ /* 0x000fe20004000000 */
[----:B------:R-:W-:Y:S06]  /*0a00*/  BRA `(.L_x_13) ;  /* 0x0000000000447947 */ /* 0x000fec0003800000 */
.L_x_12:
[----:B------:R-:W-:-:S14]  /*0a10*/  DSETP.NAN.AND P0, PT, R8, R8, PT ;  /* 0x000000080800722a */ /* 0x000fdc0003f08000 */
[----:B------:R-:W-:Y:S05]  /*0a20*/  @P0 BRA `(.L_x_14) ;  /* 0x0000000000340947 */ /* 0x000fea0003800000 */
[----:B------:R-:W-:Y:S01]  /*0a30*/  ISETP.NE.AND P0, PT, R20, R21, PT ;  /* 0x000000151400720c */ /* 0x000fe20003f05270 */
[----:B------:R-:W-:Y:S02]  /*0a40*/  IMAD.MOV.U32 R12, RZ, RZ, 0x0 ;  /* 0x00000000ff0c7424 */ /* 0x000fe400078e00ff */
[----:B------:R-:W-:-:S10]  /*0a50*/  IMAD.MOV.U32 R13, RZ, RZ, -0x80000 ;  /* 0xfff80000ff0d7424 */ /* 0x000fd400078e00ff */
[----:B------:R-:W-:Y:S05]  /*0a60*/  @!P0 BRA `(.L_x_13) ;  /* 0x00000000002c8947 */ /* 0x000fea0003800000 */
[----:B------:R-:W-:Y:S02]  /*0a70*/  ISETP.NE.AND P0, PT, R20, 0x7ff00000, PT ;  /* 0x7ff000001400780c */ /* 0x000fe40003f05270 */
[----:B------:R-:W-:Y:S02]  /*0a80*/  LOP3.LUT R8, R9, 0x40080000, RZ, 0x3c, !PT ;  /* 0x4008000009087812 */ /* 0x000fe400078e3cff */
[----:B------:R-:W-:Y:S02]  /*0a90*/  ISETP.EQ.OR P0, PT, R21, RZ, !P0 ;  /* 0x000000ff1500720c */ /* 0x000fe40004702670 */
[----:B------:R-:W-:-:S11]  /*0aa0*/  LOP3.LUT R13, R8, 0x80000000, RZ, 0xc0, !PT ;  /* 0x80000000080d7812 */ /* 0x000fd600078ec0ff */
[----:B------:R-:W-:Y:S01]  /*0ab0*/  @P0 LOP3.LUT R2, R13, 0x7ff00000, RZ, 0xfc, !PT ;  /* 0x7ff000000d020812 */ /* 0x000fe200078efcff */
[----:B------:R-:W-:Y:S02]  /*0ac0*/  @!P0 IMAD.MOV.U32 R12, RZ, RZ, RZ ;  /* 0x000000ffff0c8224 */ /* 0x000fe400078e00ff */
[----:B------:R-:W-:Y:S02]  /*0ad0*/  @P0 IMAD.MOV.U32 R12, RZ, RZ, RZ ;  /* 0x000000ffff0c0224 */ /* 0x000fe400078e00ff */
[----:B------:R-:W-:Y:S01]  /*0ae0*/  @P0 IMAD.MOV.U32 R13, RZ, RZ, R2 ;  /* 0x000000ffff0d0224 */ /* 0x000fe200078e0002 */
[----:B------:R-:W-:Y:S06]  /*0af0*/  BRA `(.L_x_13) ;  /* 0x0000000000087947 */ /* 0x000fec0003800000 */
.L_x_14:
[----:B------:R-:W-:Y:S02]  /*0b00*/  LOP3.LUT R13, R9, 0x80000, RZ, 0xfc, !PT ;  /* 0x00080000090d7812 */ /* 0x000fe400078efcff */
[----:B------:R-:W-:-:S07]  /*0b10*/  MOV R12, R8 ;  /* 0x00000008000c7202 */ /* 0x000fce0000000f00 */
.L_x_13:
[----:B------:R-:W-:Y:S05]  /*0b20*/  BSYNC.RECONVERGENT B1 ;  /* 0x0000000000017941 */ /* 0x000fea0003800200 */
.L_x_11:
[----:B------:R-:W-:Y:S02]  /*0b30*/  IMAD.MOV.U32 R2, RZ, RZ, R0 ;  /* 0x000000ffff027224 */ /* 0x000fe400078e0000 */
[----:B------:R-:W-:-:S04]  /*0b40*/  IMAD.MOV.U32 R3, RZ, RZ, 0x0 ;  /* 0x00000000ff037424 */ /* 0x000fc800078e00ff */
[----:B------:R-:W-:Y:S05]  /*0b50*/  RET.REL.NODEC R2 `(_Z26CalculateInvertedGrayScalePlS_S_S_ii) ;  /* 0xfffffff402287950 */ /* 0x000fea0003c3ffff */
        .weak           $__internal_2_$__cuda_sm20_div_u64
        .type           $__internal_2_$__cuda_sm20_div_u64,@function
        .size           $__internal_2_$__cuda_sm20_div_u64,(.L_x_18 - $__internal_2_$__cuda_sm20_div_u64)
$__internal_2_$__cuda_sm20_div_u64:
[----:B------:R-:W0:Y:S02]  /*0b60*/  LDCU UR4, c[0x0][0x3a4] ;  /* 0x00007480ff0477ac */ /* 0x000e240008000800 */
[----:B0-----:R-:W0:Y:S08]  /*0b70*/  I2F.U64.RP R8, UR4 ;  /* 0x0000000400087d12 */ /* 0x001e300008309000 */
[----:B0-----:R-:W0:Y:S02]  /*0b80*/  MUFU.RCP R8, R8 ;  /* 0x0000000800087308 */ /* 0x001e240000001000 */
[----:B0-----:R-:W-:-:S06]  /*0b90*/  VIADD R4, R8, 0x1ffffffe ;  /* 0x1ffffffe08047836 */ /* 0x001fcc0000000000 */
[----:B------:R-:W0:Y:S02]  /*0ba0*/  F2I.U64.TRUNC R4, R4 ;  /* 0x0000000400047311 */ /* 0x000e24000020d800 */
[----:B0-----:R-:W-:-:S04]  /*0bb0*/  IMAD.WIDE.U32 R6, R4, UR4, RZ ;  /* 0x0000000404067c25 */ /* 0x001fc8000f8e00ff */
[----:B------:R-:W-:Y:S01]  /*0bc0*/  IMAD R7, R4, UR5, R7 ;  /* 0x0000000504077c24 */ /* 0x000fe2000f8e0207 */
[----:B------:R-:W-:-:S03]  /*0bd0*/  IADD3 R9, P0, PT, RZ, -R6, RZ ;  /* 0x80000006ff097210 */ /* 0x000fc60007f1e0ff */
[----:B------:R-:W-:Y:S02]  /*0be0*/  IMAD R7, R5, UR4, R7 ;  /* 0x0000000405077c24 */ /* 0x000fe4000f8e0207 */
[----:B------:R-:W-:-:S04]  /*0bf0*/  IMAD.HI.U32 R6, R4, R9, RZ ;  /* 0x0000000904067227 */ /* 0x000fc800078e00ff */
[----:B------:R-:W-:Y:S02]  /*0c00*/  IMAD.X R11, RZ, RZ, ~R7, P0 ;  /* 0x000000ffff0b7224 */ /* 0x000fe400000e0e07 */
[----:B------:R-:W-:Y:S02]  /*0c10*/  IMAD.MOV.U32 R7, RZ, RZ, R4 ;  /* 0x000000ffff077224 */ /* 0x000fe400078e0004 */
[-C--:B------:R-:W-:Y:S02]  /*0c20*/  IMAD R13, R5, R11.reuse, RZ ;  /* 0x0000000b050d7224 */ /* 0x080fe400078e02ff */
[----:B------:R-:W-:-:S04]  /*0c30*/  IMAD.WIDE.U32 R6, P0, R4, R11, R6 ;  /* 0x0000000b04067225 */ /* 0x000fc80007800006 */
[----:B------:R-:W-:-:S04]  /*0c40*/  IMAD.HI.U32 R11, R5, R11, RZ ;  /* 0x0000000b050b7227 */ /* 0x000fc800078e00ff */
[----:B------:R-:W-:-:S05]  /*0c50*/  IMAD.HI.U32 R6, P1, R5, R9, R6 ;  /* 0x0000000905067227 */ /* 0x000fca0007820006 */
[----:B------:R-:W-:Y:S02]  /*0c60*/  IADD3 R7, P2, PT, R13, R6, RZ ;  /* 0x000000060d077210 */ /* 0x000fe40007f5e0ff */
[----:B------:R-:W-:-:S03]  /*0c70*/  IADD3.X R6, PT, PT, R11, R5, RZ, P0, !PT ;  /* 0x000000050b067210 */ /* 0x000fc600007fe4ff */
[----:B------:R-:W-:Y:S01]  /*0c80*/  IMAD.WIDE.U32 R4, R7, UR4, RZ ;  /* 0x0000000407047c25 */ /* 0x000fe2000f8e00ff */
[----:B------:R-:W-:-:S03]  /*0c90*/  IADD3.X R9, PT, PT, RZ, RZ, R6, P2, P1 ;  /* 0x000000ffff097210 */ /* 0x000fc600017e2406 */
[----:B------:R-:W-:Y:S01]  /*0ca0*/  IMAD R6, R7, UR5, R5 ;  /* 0x0000000507067c24 */ /* 0x000fe2000f8e0205 */
[----:B------:R-:W-:-:S03]  /*0cb0*/  IADD3 R5, P0, PT, RZ, -R4, RZ ;  /* 0x80000004ff057210 */ /* 0x000fc60007f1e0ff */
[----:B------:R-:W-:Y:S02]  /*0cc0*/  IMAD R4, R9, UR4, R6 ;  /* 0x0000000409047c24 */ /* 0x000fe4000f8e0206 */
[----:B------:R-:W-:-:S04]  /*0cd0*/  IMAD.HI.U32 R6, R7, R5, RZ ;  /* 0x0000000507067227 */ /* 0x000fc800078e00ff */
[----:B------:R-:W-:-:S04]  /*0ce0*/  IMAD.X R4, RZ, RZ, ~R4, P0 ;  /* 0x000000ffff047224 */ /* 0x000fc800000e0e04 */
[----:B------:R-:W-:-:S04]  /*0cf0*/  IMAD.WIDE.U32 R6, P0, R7, R4, R6 ;  /* 0x0000000407067225 */ /* 0x000fc80007800006 */
[C---:B------:R-:W-:Y:S02]  /*0d00*/  IMAD R8, R9.reuse, R4, RZ ;  /* 0x0000000409087224 */ /* 0x040fe400078e02ff */
[----:B------:R-:W-:-:S04]  /*0d10*/  IMAD.HI.U32 R7, P1, R9, R5, R6 ;  /* 0x0000000509077227 */ /* 0x000fc80007820006 */
[----:B------:R-:W-:Y:S01]  /*0d20*/  IMAD.HI.U32 R6, R9, R4, RZ ;  /* 0x0000000409067227 */ /* 0x000fe200078e00ff */
[----:B------:R-:W-:-:S03]  /*0d30*/  IADD3 R7, P2, PT, R8, R7, RZ ;  /* 0x0000000708077210 */ /* 0x000fc60007f5e0ff */
[----:B------:R-:W-:Y:S02]  /*0d40*/  IMAD.X R9, R6, 0x1, R9, P0 ;  /* 0x0000000106097824 */ /* 0x000fe400000e0609 */
[----:B------:R-:W-:-:S03]  /*0d50*/  IMAD.HI.U32 R4, R7, R2, RZ ;  /* 0x0000000207047227 */ /* 0x000fc600078e00ff */
[----:B------:R-:W-:Y:S01]  /*0d60*/  IADD3.X R9, PT, PT, RZ, RZ, R9, P2, P1 ;  /* 0x000000ffff097210 */ /* 0x000fe200017e2409 */
[----:B------:R-:W-:Y:S02]  /*0d70*/  IMAD.MOV.U32 R5, RZ, RZ, RZ ;  /* 0x000000ffff057224 */ /* 0x000fe400078e00ff */
[----:B------:R-:W-:-:S04]  /*0d80*/  IMAD.WIDE.U32 R4, RZ, R7, R4 ;  /* 0x00000007ff047225 */ /* 0x000fc800078e0004 */
[----:B------:R-:W-:-:S04]  /*0d90*/  IMAD.HI.U32 R4, P0, R9, R2, R4 ;  /* 0x0000000209047227 */ /* 0x000fc80007800004 */
[----:B------:R-:W-:Y:S01]  /*0da0*/  IMAD.X R6, RZ, RZ, RZ, P0 ;  /* 0x000000ffff067224 */ /* 0x000fe200000e06ff */
[----:B------:R-:W-:-:S05]  /*0db0*/  IADD3 R7, P1, PT, RZ, R4, RZ ;  /* 0x00000004ff077210 */ /* 0x000fca0007f3e0ff */
[----:B------:R-:W-:-:S04]  /*0dc0*/  IMAD.WIDE.U32 R4, R7, UR4, RZ ;  /* 0x0000000407047c25 */ /* 0x000fc8000f8e00ff */
[----:B------:R-:W-:Y:S01]  /*0dd0*/  IMAD.X R6, RZ, RZ, R6, P1 ;  /* 0x000000ffff067224 */ /* 0x000fe200008e0606 */
[----:B------:R-:W-:Y:S01]  /*0de0*/  IADD3 R11, P1, PT, -R4, R2, RZ ;  /* 0x00000002040b7210 */ /* 0x000fe20007f3e1ff */
[----:B------:R-:W-:-:S03]  /*0df0*/  IMAD R5, R7, UR5, R5 ;  /* 0x0000000507057c24 */ /* 0x000fc6000f8e0205 */
[C---:B------:R-:W-:Y:S01]  /*0e00*/  ISETP.GE.U32.AND P0, PT, R11.reuse, UR4, PT ;  /* 0x000000040b007c0c */ /* 0x040fe2000bf06070 */
[----:B------:R-:W-:Y:S01]  /*0e10*/  IMAD R5, R6, UR4, R5 ;  /* 0x0000000406057c24 */ /* 0x000fe2000f8e0205 */
[----:B------:R-:W-:-:S04]  /*0e20*/  IADD3 R8, P2, PT, R11, -UR4, RZ ;  /* 0x800000040b087c10 */ /* 0x000fc8000ff5e0ff */
[----:B------:R-:W-:Y:S02]  /*0e30*/  IADD3.X R10, PT, PT, RZ, ~R5, RZ, P1, !PT ;  /* 0x80000005ff0a7210 */ /* 0x000fe40000ffe4ff */
[----:B------:R-:W-:Y:S02]  /*0e40*/  IADD3 R4, P1, PT, R7, 0x1, RZ ;  /* 0x0000000107047810 */ /* 0x000fe40007f3e0ff */
[C---:B------:R-:W-:Y:S02]  /*0e50*/  ISETP.GE.U32.AND.EX P0, PT, R10.reuse, UR5, PT, P0 ;  /* 0x000000050a007c0c */ /* 0x040fe4000bf06100 */
[----:B------:R-:W-:Y:S01]  /*0e60*/  IADD3.X R9, PT, PT, R10, ~UR5, RZ, P2, !PT ;  /* 0x800000050a097c10 */ /* 0x000fe200097fe4ff */
[----:B------:R-:W-:Y:S01]  /*0e70*/  IMAD.X R5, RZ, RZ, R6, P1 ;  /* 0x000000ffff057224 */ /* 0x000fe200008e0606 */
[----:B------:R-:W-:Y:S02]  /*0e80*/  SEL R8, R8, R11, P0 ;  /* 0x0000000b08087207 */ /* 0x000fe40000000000 */
[----:B------:R-:W-:-:S02]  /*0e90*/  SEL R7, R4, R7, P0 ;  /* 0x0000000704077207 */ /* 0x000fc40000000000 */
[----:B------:R-:W-:Y:S02]  /*0ea0*/  SEL R4, R9, R10, P0 ;  /* 0x0000000a09047207 */ /* 0x000fe40000000000 */
[----:B------:R-:W-:Y:S01]  /*0eb0*/  SEL R6, R5, R6, P0 ;  /* 0x0000000605067207 */ /* 0x000fe20000000000 */
[----:B------:R-:W-:Y:S01]  /*0ec0*/  IMAD.MOV.U32 R5, RZ, RZ, 0x0 ;  /* 0x00000000ff057424 */ /* 0x000fe200078e00ff */
[----:B------:R-:W-:Y:S02]  /*0ed0*/  ISETP.GE.U32.AND P0, PT, R8, UR4, PT ;  /* 0x0000000408007c0c */ /* 0x000fe4000bf06070 */
[----:B------:R-:W-:Y:S02]  /*0ee0*/  IADD3 R8, P2, PT, R7, 0x1, RZ ;  /* 0x0000000107087810 */ /* 0x000fe40007f5e0ff */
[----:B------:R-:W-:Y:S02]  /*0ef0*/  ISETP.NE.U32.AND P1, PT, RZ, UR4, PT ;  /* 0x00000004ff007c0c */ /* 0x000fe4000bf25070 */
[----:B------:R-:W-:Y:S01]  /*0f00*/  ISETP.GE.U32.AND.EX P0, PT, R4, UR5, PT, P0 ;  /* 0x0000000504007c0c */ /* 0x000fe2000bf06100 */
[----:B------:R-:W-:Y:S01]  /*0f10*/  IMAD.X R9, RZ, RZ, R6, P2 ;  /* 0x000000ffff097224 */ /* 0x000fe200010e0606 */
[----:B------:R-:W-:Y:S01]  /*0f20*/  ISETP.NE.AND.EX P1, PT, RZ, UR5, PT, P1 ;  /* 0x00000005ff007c0c */ /* 0x000fe2000bf25310 */
[----:B------:R-:W-:Y:S01]  /*0f30*/  IMAD.MOV.U32 R4, RZ, RZ, R0 ;  /* 0x000000ffff047224 */ /* 0x000fe200078e0000 */
[----:B------:R-:W-:-:S02]  /*0f40*/  SEL R8, R8, R7, P0 ;  /* 0x0000000708087207 */ /* 0x000fc40000000000 */
[----:B------:R-:W-:Y:S02]  /*0f50*/  SEL R9, R9, R6, P0 ;  /* 0x0000000609097207 */ /* 0x000fe40000000000 */
[----:B------:R-:W-:Y:S02]  /*0f60*/  SEL R8, R8, 0xffffffff, P1 ;  /* 0xffffffff08087807 */ /* 0x000fe40000800000 */
[----:B------:R-:W-:Y:S01]  /*0f70*/  SEL R9, R9, 0xffffffff, P1 ;  /* 0xffffffff09097807 */ /* 0x000fe20000800000 */
[----:B------:R-:W-:Y:S06]  /*0f80*/  RET.REL.NODEC R4 `(_Z26CalculateInvertedGrayScalePlS_S_S_ii) ;  /* 0xfffffff0041c7950 */ /* 0x000fec0003c3ffff */
.L_x_15:
        /* <DEDUP_REMOVED lines=15> */
.L_x_18:


//--------------------- .nv.shared.reserved.0     --------------------------
	.section	.nv.shared.reserved.0,"aw",@nobits
	.weak		__nv_reservedSMEM_offset_0_alias
	.size		__nv_reservedSMEM_offset_0_alias, 0, 64
	.other		__nv_reservedSMEM_offset_0_alias,@"STO_CUDA_RESERVED_SHARED STV_DEFAULT"
__nv_reservedSMEM_offset_0_alias:
	.zero		0
	.zero		64


//--------------------- .nv.constant0._Z29CalculateThomasTransformationPlS_S_S_ii --------------------------
	.section	.nv.constant0._Z29CalculateThomasTransformationPlS_S_S_ii,"a",@progbits
	.sectionflags	@""
	.align	4
.nv.constant0._Z29CalculateThomasTransformationPlS_S_S_ii:
	.zero		936


//--------------------- .nv.constant0._Z26CalculateInvertedGrayScalePlS_S_S_ii --------------------------
	.section	.nv.constant0._Z26CalculateInvertedGrayScalePlS_S_S_ii,"a",@progbits
	.sectionflags	@""
	.align	4
.nv.constant0._Z26CalculateInvertedGrayScalePlS_S_S_ii:
	.zero		936


//--------------------- SYMBOLS --------------------------

	.type		.nv.reservedSmem.offset0,@object
	.size		.nv.reservedSmem.offset0,0x4
